	.headerflags	@"EF_CUDA_TEXMODE_UNIFIED EF_CUDA_64BIT_ADDRESS EF_CUDA_ACCELERATORS EF_CUDA_SM90 EF_CUDA_VIRTUAL_SM(EF_CUDA_SM90)"
	.elftype	@"ET_EXEC"


//--------------------- .nv.info                  --------------------------
	.section	.nv.info,"",@"SHT_CUDA_INFO"
	.align	4


	//----- nvinfo : EIATTR_REGCOUNT
	.align		4
        /*0000*/ 	.byte	0x04, 0x2f
        /*0002*/ 	.short	(.L_3 - .L_2)
	.align		4
.L_2:
        /*0004*/ 	.word	index@(triton_poi_fused__native_batch_norm_legit_no_training_max_pool2d_with_indices_relu_14)
        /*0008*/ 	.word	0x0000001a


	//----- nvinfo : EIATTR_MIN_STACK_SIZE
	.align		4
.L_3:
        /*000c*/ 	.byte	0x04, 0x12
        /*000e*/ 	.short	(.L_5 - .L_4)
	.align		4
.L_4:
        /*0010*/ 	.word	index@(triton_poi_fused__native_batch_norm_legit_no_training_max_pool2d_with_indices_relu_14)
        /*0014*/ 	.word	0x00000000


	//----- nvinfo : EIATTR_FRAME_SIZE
	.align		4
.L_5:
        /*0018*/ 	.byte	0x04, 0x11
        /*001a*/ 	.short	(.L_7 - .L_6)
	.align		4
.L_6:
        /*001c*/ 	.word	index@(triton_poi_fused__native_batch_norm_legit_no_training_max_pool2d_with_indices_relu_14)
        /*0020*/ 	.word	0x00000000


	//----- nvinfo : EIATTR_MIN_STACK_SIZE
	.align		4
.L_7:
        /*0024*/ 	.byte	0x04, 0x12
        /*0026*/ 	.short	(.L_9 - .L_8)
	.align		4
.L_8:
        /*0028*/ 	.word	index@(triton_poi_fused__native_batch_norm_legit_no_training_max_pool2d_with_indices_relu_14)
        /*002c*/ 	.word	0x00000000
.L_9:


//--------------------- .nv.info.triton_poi_fused__native_batch_norm_legit_no_training_max_pool2d_with_indices_relu_14 --------------------------
	.section	.nv.info.triton_poi_fused__native_batch_norm_legit_no_training_max_pool2d_with_indices_relu_14,"",@"SHT_CUDA_INFO"
	.sectionflags	@""
	.align	4


	//----- nvinfo : EIATTR_CUDA_API_VERSION
	.align		4
        /*0000*/ 	.byte	0x04, 0x37
        /*0002*/ 	.short	(.L_11 - .L_10)
.L_10:
        /*0004*/ 	.word	0x0000007c


	//----- nvinfo : EIATTR_KPARAM_INFO
	.align		4
.L_11:
        /*0008*/ 	.byte	0x04, 0x17
        /*000a*/ 	.short	(.L_13 - .L_12)
.L_12:
        /*000c*/ 	.word	0x00000000
        /*0010*/ 	.short	0x0007
        /*0012*/ 	.short	0x0038
        /*0014*/ 	.byte	0x00, 0xf0, 0x11, 0x00


	//----- nvinfo : EIATTR_KPARAM_INFO
	.align		4
.L_13:
        /*0018*/ 	.byte	0x04, 0x17
        /*001a*/ 	.short	(.L_15 - .L_14)
.L_14:
        /*001c*/ 	.word	0x00000000
        /*0020*/ 	.short	0x0006
        /*0022*/ 	.short	0x0030
        /*0024*/ 	.byte	0x00, 0xf4, 0x21, 0x00


	//----- nvinfo : EIATTR_KPARAM_INFO
	.align		4
.L_15:
        /*0028*/ 	.byte	0x04, 0x17
        /*002a*/ 	.short	(.L_17 - .L_16)
.L_16:
        /*002c*/ 	.word	0x00000000
        /*0030*/ 	.short	0x0005
        /*0032*/ 	.short	0x0028
        /*0034*/ 	.byte	0x00, 0xf4, 0x21, 0x00


	//----- nvinfo : EIATTR_KPARAM_INFO
	.align		4
.L_17:
        /*0038*/ 	.byte	0x04, 0x17
        /*003a*/ 	.short	(.L_19 - .L_18)
.L_18:
        /*003c*/ 	.word	0x00000000
        /*0040*/ 	.short	0x0004
        /*0042*/ 	.short	0x0020
        /*0044*/ 	.byte	0x00, 0xf4, 0x21, 0x00


	//----- nvinfo : EIATTR_KPARAM_INFO
	.align		4
.L_19:
        /*0048*/ 	.byte	0x04, 0x17
        /*004a*/ 	.short	(.L_21 - .L_20)
.L_20:
        /*004c*/ 	.word	0x00000000
        /*0050*/ 	.short	0x0003
        /*0052*/ 	.short	0x0018
        /*0054*/ 	.byte	0x00, 0xf4, 0x21, 0x00


	//----- nvinfo : EIATTR_KPARAM_INFO
	.align		4
.L_21:
        /*0058*/ 	.byte	0x04, 0x17
        /*005a*/ 	.short	(.L_23 - .L_22)
.L_22:
        /*005c*/ 	.word	0x00000000
        /*0060*/ 	.short	0x0002
        /*0062*/ 	.short	0x0010
        /*0064*/ 	.byte	0x00, 0xf4, 0x21, 0x00


	//----- nvinfo : EIATTR_KPARAM_INFO
	.align		4
.L_23:
        /*0068*/ 	.byte	0x04, 0x17
        /*006a*/ 	.short	(.L_25 - .L_24)
.L_24:
        /*006c*/ 	.word	0x00000000
        /*0070*/ 	.short	0x0001
        /*0072*/ 	.short	0x0008
        /*0074*/ 	.byte	0x00, 0xf4, 0x21, 0x00


	//----- nvinfo : EIATTR_KPARAM_INFO
	.align		4
.L_25:
        /*0078*/ 	.byte	0x04, 0x17
        /*007a*/ 	.short	(.L_27 - .L_26)
.L_26:
        /*007c*/ 	.word	0x00000000
        /*0080*/ 	.short	0x0000
        /*0082*/ 	.short	0x0000
        /*0084*/ 	.byte	0x00, 0xf4, 0x21, 0x00


	//----- nvinfo : EIATTR_SPARSE_MMA_MASK
	.align		4
.L_27:
        /*0088*/ 	.byte	0x03, 0x50
        /*008a*/ 	.short	0x0000


	//----- nvinfo : EIATTR_MAXREG_COUNT
	.align		4
        /*008c*/ 	.byte	0x03, 0x1b
        /*008e*/ 	.short	0x00ff


	//----- nvinfo : EIATTR_EXIT_INSTR_OFFSETS
	.align		4
        /*0090*/ 	.byte	0x04, 0x1c
        /*0092*/ 	.short	(.L_29 - .L_28)


	//   ....[0]....
.L_28:
        /*0094*/ 	.word	0x000007b0


	//   ....[1]....
        /*0098*/ 	.word	0x000007d0


	//----- nvinfo : EIATTR_REQNTID
	.align		4
.L_29:
        /*009c*/ 	.byte	0x04, 0x10
        /*009e*/ 	.short	(.L_31 - .L_30)
.L_30:
        /*00a0*/ 	.word	0x00000080
        /*00a4*/ 	.word	0x00000001
        /*00a8*/ 	.word	0x00000001


	//----- nvinfo : EIATTR_CBANK_PARAM_SIZE
	.align		4
.L_31:
        /*00ac*/ 	.byte	0x03, 0x19
        /*00ae*/ 	.short	0x003c


	//----- nvinfo : EIATTR_PARAM_CBANK
	.align		4
        /*00b0*/ 	.byte	0x04, 0x0a
        /*00b2*/ 	.short	(.L_33 - .L_32)
	.align		4
.L_32:
        /*00b4*/ 	.word	index@(.nv.constant0.triton_poi_fused__native_batch_norm_legit_no_training_max_pool2d_with_indices_relu_14)
        /*00b8*/ 	.short	0x0210
        /*00ba*/ 	.short	0x003c


	//----- nvinfo : EIATTR_SW_WAR
	.align		4
.L_33:
        /*00bc*/ 	.byte	0x04, 0x36
        /*00be*/ 	.short	(.L_35 - .L_34)
.L_34:
        /*00c0*/ 	.word	0x00000008
.L_35:


//--------------------- .nv.callgraph             --------------------------
	.section	.nv.callgraph,"",@"SHT_CUDA_CALLGRAPH"
	.align	4
	.sectionentsize	8
	.align		4
        /*0000*/ 	.word	0x00000000
	.align		4
        /*0004*/ 	.word	0xffffffff
	.align		4
        /*0008*/ 	.word	0x00000000
	.align		4
        /*000c*/ 	.word	0xfffffffe
	.align		4
        /*0010*/ 	.word	0x00000000
	.align		4
        /*0014*/ 	.word	0xfffffffd
	.align		4
        /*0018*/ 	.word	0x00000000
	.align		4
        /*001c*/ 	.word	0xfffffffc


//--------------------- .nv.constant4             --------------------------
	.section	.nv.constant4,"a",@progbits
	.align	8
	.align		8
.nv.constant4:
        /*0000*/ 	.dword	_$_str
	.align		8
        /*0008*/ 	.dword	_$_str_$_2


//--------------------- .text.triton_poi_fused__native_batch_norm_legit_no_training_max_pool2d_with_indices_relu_14 --------------------------
	.section	.text.triton_poi_fused__native_batch_norm_legit_no_training_max_pool2d_with_indices_relu_14,"ax",@progbits
	.align	128
        .global         triton_poi_fused__native_batch_norm_legit_no_training_max_pool2d_with_indices_relu_14
        .type           triton_poi_fused__native_batch_norm_legit_no_training_max_pool2d_with_indices_relu_14,@function
        .size           triton_poi_fused__native_batch_norm_legit_no_training_max_pool2d_with_indices_relu_14,(.L_x_1 - triton_poi_fused__native_batch_norm_legit_no_training_max_pool2d_with_indices_relu_14)
        .other          triton_poi_fused__native_batch_norm_legit_no_training_max_pool2d_with_indices_relu_14,@"STO_CUDA_ENTRY STV_DEFAULT"
triton_poi_fused__native_batch_norm_legit_no_training_max_pool2d_with_indices_relu_14:
.text.triton_poi_fused__native_batch_norm_legit_no_training_max_pool2d_with_indices_relu_14:
[----:B------:R-:W0:Y:S01]  /*0000*/  LDC R1, c[0x0][0x28] ;  /* 0x00000a00ff017b82 */ /* 0x000e220000000800 */
[----:B------:R-:W1:Y:S07]  /*0010*/  S2R R0, SR_TID.X ;  /* 0x0000000000007919 */ /* 0x000e6e0000002100 */
[----:B------:R-:W2:Y:S01]  /*0020*/  LDC.64 R14, c[0x0][0x220] ;  /* 0x00008800ff0e7b82 */ /* 0x000ea20000000a00 */
[----:B------:R-:W-:Y:S01]  /*0030*/  CS2R R10, SRZ ;  /* 0x00000000000a7805 */ /* 0x000fe2000001ff00 */
[----:B------:R-:W-:Y:S01]  /*0040*/  ULDC.64 UR4, c[0x0][0x208] ;  /* 0x0000820000047ab9 */ /* 0x000fe20000000a00 */
[----:B------:R-:W3:Y:S01]  /*0050*/  S2R R3, SR_CTAID.X ;  /* 0x0000000000037919 */ /* 0x000ee20000002500 */
[----:B------:R-:W-:Y:S01]  /*0060*/  CS2R R12, SRZ ;  /* 0x00000000000c7805 */ /* 0x000fe2000001ff00 */
[----:B------:R-:W-:Y:S01]  /*0070*/  ULDC.64 UR6, c[0x0][0x238] ;  /* 0x00008e0000067ab9 */ /* 0x000fe20000000a00 */
[----:B-1----:R-:W-:Y:S01]  /*0080*/  IMAD.SHL.U32 R0, R0, 0x2, RZ ;  /* 0x0000000200007824 */ /* 0x002fe200078e00ff */
[----:B---3--:R-:W-:-:S04]  /*0090*/  SHF.R.S32.HI R5, RZ, 0x17, R3 ;  /* 0x00000017ff057819 */ /* 0x008fc80000011403 */
[----:B------:R-:W-:Y:S02]  /*00a0*/  LOP3.LUT R0, R0, 0xfe, RZ, 0xc0, !PT ;  /* 0x000000fe00007812 */ /* 0x000fe400078ec0ff */
[----:B------:R-:W-:-:S03]  /*00b0*/  SGXT R5, R5, 0x1 ;  /* 0x000000010505781a */ /* 0x000fc60000000200 */
[----:B------:R-:W-:-:S05]  /*00c0*/  IMAD R0, R3, 0x100, R0 ;  /* 0x0000010003007824 */ /* 0x000fca00078e0200 */
[----:B------:R-:W-:Y:S02]  /*00d0*/  SHF.R.S32.HI R3, RZ, 0x1f, R0 ;  /* 0x0000001fff037819 */ /* 0x000fe40000011400 */
[-C--:B------:R-:W-:Y:S02]  /*00e0*/  LEA.HI R6, R5, R0.reuse, RZ, 0x5 ;  /* 0x0000000005067211 */ /* 0x080fe400078f28ff */
[----:B------:R-:W-:Y:S02]  /*00f0*/  LEA.HI R4, R3, R0, RZ, 0x2 ;  /* 0x0000000003047211 */ /* 0x000fe400078f10ff */
[----:B------:R-:W1:Y:S01]  /*0100*/  LDC.64 R2, c[0x0][0x210] ;  /* 0x00008400ff027b82 */ /* 0x000e620000000a00 */
[----:B------:R-:W-:Y:S01]  /*0110*/  IMAD.SHL.U32 R8, R6, 0x4, RZ ;  /* 0x0000000406087824 */ /* 0x000fe200078e00ff */
[----:B------:R-:W-:Y:S02]  /*0120*/  SHF.R.S32.HI R5, RZ, 0x2, R4 ;  /* 0x00000002ff057819 */ /* 0x000fe40000011404 */
[----:B------:R-:W-:-:S02]  /*0130*/  LOP3.LUT R7, R4, 0xfffffffc, RZ, 0xc0, !PT ;  /* 0xfffffffc04077812 */ /* 0x000fc400078ec0ff */
[C---:B------:R-:W-:Y:S02]  /*0140*/  LEA.HI R6, R5.reuse, R5, RZ, 0x3 ;  /* 0x0000000505067211 */ /* 0x040fe400078f18ff */
[----:B------:R-:W-:Y:S01]  /*0150*/  LOP3.LUT R9, R8, 0xffffff80, RZ, 0xc0, !PT ;  /* 0xffffff8008097812 */ /* 0x000fe200078ec0ff */
[----:B------:R-:W-:Y:S01]  /*0160*/  IMAD.IADD R4, R0, 0x1, -R7 ;  /* 0x0000000100047824 */ /* 0x000fe200078e0a07 */
[----:B------:R-:W-:Y:S02]  /*0170*/  LOP3.LUT R6, R6, 0x1ffffff8, RZ, 0xc0, !PT ;  /* 0x1ffffff806067812 */ /* 0x000fe400078ec0ff */
[----:B------:R-:W-:Y:S01]  /*0180*/  ISETP.GE.AND P0, PT, R0, 0x400, PT ;  /* 0x000004000000780c */ /* 0x000fe20003f06270 */
[----:B------:R-:W-:Y:S02]  /*0190*/  IMAD.IADD R9, R4, 0x1, R9 ;  /* 0x0000000104097824 */ /* 0x000fe400078e0209 */
[----:B------:R-:W-:-:S04]  /*01a0*/  IMAD.IADD R6, R5, 0x1, -R6 ;  /* 0x0000000105067824 */ /* 0x000fc800078e0a06 */
[----:B------:R-:W-:Y:S01]  /*01b0*/  IMAD R5, R6, 0x8, R9 ;  /* 0x0000000806057824 */ /* 0x000fe200078e0209 */
[----:B------:R-:W-:-:S03]  /*01c0*/  CS2R R8, SRZ ;  /* 0x0000000000087805 */ /* 0x000fc6000001ff00 */
[C---:B------:R-:W-:Y:S02]  /*01d0*/  VIADD R19, R5.reuse, 0x4 ;  /* 0x0000000405137836 */ /* 0x040fe40000000000 */
[----:B-1----:R-:W-:-:S04]  /*01e0*/  IMAD.WIDE R16, R5, 0x4, R2 ;  /* 0x0000000405107825 */ /* 0x002fc800078e0202 */
[--C-:B------:R-:W-:Y:S01]  /*01f0*/  IMAD.WIDE R18, R19, 0x4, R2.reuse ;  /* 0x0000000413127825 */ /* 0x100fe200078e0202 */
[----:B------:R-:W3:Y:S03]  /*0200*/  @!P0 LDG.E.64 R10, desc[UR4][R16.64] ;  /* 0x00000004100a8981 */ /* 0x000ee6000c1e1b00 */
[----:B------:R-:W-:Y:S01]  /*0210*/  VIADD R21, R5, 0x40 ;  /* 0x0000004005157836 */ /* 0x000fe20000000000 */
[----:B------:R1:W3:Y:S01]  /*0220*/  @!P0 LDG.E.64 R8, desc[UR4][R18.64] ;  /* 0x0000000412088981 */ /* 0x0002e2000c1e1b00 */
[----:B------:R-:W-:Y:S02]  /*0230*/  CS2R R6, SRZ ;  /* 0x0000000000067805 */ /* 0x000fe4000001ff00 */
[----:B------:R-:W-:-:S05]  /*0240*/  IMAD.WIDE R20, R21, 0x4, R2 ;  /* 0x0000000415147825 */ /* 0x000fca00078e0202 */
[----:B------:R4:W5:Y:S01]  /*0250*/  @!P0 LDG.E.64 R6, desc[UR4][R20.64] ;  /* 0x0000000414068981 */ /* 0x000962000c1e1b00 */
[----:B------:R-:W-:Y:S01]  /*0260*/  VIADD R5, R5, 0x44 ;  /* 0x0000004405057836 */ /* 0x000fe20000000000 */
[----:B-1----:R-:W1:Y:S01]  /*0270*/  LDC.64 R18, c[0x0][0x228] ;  /* 0x00008a00ff127b82 */ /* 0x002e620000000a00 */
[----:B--2---:R-:W-:-:S04]  /*0280*/  IMAD.WIDE R22, R4, 0x4, R14 ;  /* 0x0000000404167825 */ /* 0x004fc800078e020e */
[----:B------:R-:W-:Y:S01]  /*0290*/  IMAD.WIDE R14, R5, 0x4, R2 ;  /* 0x00000004050e7825 */ /* 0x000fe200078e0202 */
[----:B------:R-:W-:Y:S01]  /*02a0*/  CS2R R2, SRZ ;  /* 0x0000000000027805 */ /* 0x000fe2000001ff00 */
[----:B------:R-:W2:Y:S01]  /*02b0*/  @!P0 LDG.E.EL.64 R12, desc[UR4][R22.64] ;  /* 0x00000004160c8981 */ /* 0x000ea2000c2e1b00 */
[----:B----4-:R-:W4:Y:S04]  /*02c0*/  LDC.64 R20, c[0x0][0x230] ;  /* 0x00008c00ff147b82 */ /* 0x010f280000000a00 */
[----:B------:R1:W2:Y:S02]  /*02d0*/  @!P0 LDG.E.64 R2, desc[UR4][R14.64] ;  /* 0x000000040e028981 */ /* 0x0002a4000c1e1b00 */
[----:B01----:R-:W-:Y:S01]  /*02e0*/  P2R R14, PR, RZ, 0x1 ;  /* 0x00000001ff0e7803 */ /* 0x003fe20000000000 */
[----:B------:R-:W-:-:S04]  /*02f0*/  IMAD.WIDE R18, R4, 0x4, R18 ;  /* 0x0000000404127825 */ /* 0x000fc800078e0212 */
[----:B----4-:R-:W-:Y:S01]  /*0300*/  IMAD.WIDE R20, R4, 0x4, R20 ;  /* 0x0000000404147825 */ /* 0x010fe200078e0214 */
[C---:B---3--:R-:W-:Y:S02]  /*0310*/  FSETP.GT.AND P3, PT, R8.reuse, R10, PT ;  /* 0x0000000a0800720b */ /* 0x048fe40003f64000 */
[C---:B------:R-:W-:Y:S02]  /*0320*/  FSETP.GT.AND P5, PT, R9.reuse, R11, PT ;  /* 0x0000000b0900720b */ /* 0x040fe40003fa4000 */
[----:B------:R-:W-:Y:S02]  /*0330*/  FSETP.NAN.AND P1, PT, R8, R8, PT ;  /* 0x000000080800720b */ /* 0x000fe40003f28000 */
[----:B-----5:R-:W-:Y:S02]  /*0340*/  FSETP.NAN.AND P2, PT, R6, R6, PT ;  /* 0x000000060600720b */ /* 0x020fe40003f48000 */
[----:B------:R-:W-:-:S05]  /*0350*/  FSETP.NAN.AND P4, PT, R9, R9, PT ;  /* 0x000000090900720b */ /* 0x000fca0003f88000 */
[----:B------:R-:W-:Y:S02]  /*0360*/  @!P3 SEL R8, R8, R10, P1 ;  /* 0x0000000a0808b207 */ /* 0x000fe40000800000 */
[----:B------:R-:W-:Y:S02]  /*0370*/  FSETP.NAN.AND P1, PT, R7, R7, PT ;  /* 0x000000070700720b */ /* 0x000fe40003f28000 */
[----:B------:R-:W-:Y:S01]  /*0380*/  P2R R15, PR, RZ, 0x8 ;  /* 0x00000008ff0f7803 */ /* 0x000fe20000000000 */
[----:B--2---:R-:W-:Y:S01]  /*0390*/  FADD R12, R12, 9.9999997473787516356e-06 ;  /* 0x3727c5ac0c0c7421 */ /* 0x004fe20000000000 */
[----:B------:R-:W-:Y:S02]  /*03a0*/  FSETP.GEU.AND P3, PT, R8, R6, PT ;  /* 0x000000060800720b */ /* 0x000fe40003f6e000 */
[----:B------:R-:W-:Y:S01]  /*03b0*/  @!P5 SEL R9, R9, R11, P4 ;  /* 0x0000000b0909d207 */ /* 0x000fe20002000000 */
[----:B------:R-:W0:Y:S01]  /*03c0*/  MUFU.SQRT R5, R12 ;  /* 0x0000000c00057308 */ /* 0x000e220000002000 */
[----:B------:R-:W-:-:S02]  /*03d0*/  @!P2 SEL R6, R6, R8, !P3 ;  /* 0x000000080606a207 */ /* 0x000fc40005800000 */
[----:B------:R-:W-:Y:S02]  /*03e0*/  FSETP.NAN.AND P4, PT, R3, R3, PT ;  /* 0x000000030300720b */ /* 0x000fe40003f88000 */
[----:B------:R-:W-:Y:S01]  /*03f0*/  FSETP.GEU.AND P2, PT, R9, R7, PT ;  /* 0x000000070900720b */ /* 0x000fe20003f4e000 */
[----:B------:R-:W-:-:S03]  /*0400*/  FADD R13, R13, 9.9999997473787516356e-06 ;  /* 0x3727c5ac0d0d7421 */ /* 0x000fc60000000000 */
[----:B------:R-:W-:Y:S01]  /*0410*/  @!P1 SEL R7, R7, R9, !P2 ;  /* 0x0000000907079207 */ /* 0x000fe20005000000 */
[----:B------:R-:W1:Y:S03]  /*0420*/  MUFU.SQRT R16, R13 ;  /* 0x0000000d00107308 */ /* 0x000e660000002000 */
[----:B------:R-:W-:-:S04]  /*0430*/  FSETP.GEU.AND P1, PT, R7, R3, PT ;  /* 0x000000030700720b */ /* 0x000fc80003f2e000 */
[----:B------:R-:W-:Y:S02]  /*0440*/  @!P4 FSEL R3, R3, R7, !P1 ;  /* 0x000000070303c208 */ /* 0x000fe40004800000 */
[C---:B0-----:R-:W-:Y:S01]  /*0450*/  FSETP.GT.AND P4, PT, R5.reuse, 8.50705917302346158658e+37, PT ;  /* 0x7e8000000500780b */ /* 0x041fe20003f84000 */
[----:B------:R-:W-:Y:S01]  /*0460*/  IMAD.MOV.U32 R9, RZ, RZ, 0x3e800000 ;  /* 0x3e800000ff097424 */ /* 0x000fe200078e00ff */
[----:B------:R-:W-:Y:S02]  /*0470*/  P2R R10, PR, RZ, 0x20 ;  /* 0x00000020ff0a7803 */ /* 0x000fe40000000000 */
[----:B-1----:R-:W-:Y:S02]  /*0480*/  FSETP.GT.AND P6, PT, R16, 8.50705917302346158658e+37, PT ;  /* 0x7e8000001000780b */ /* 0x002fe40003fc4000 */
[----:B------:R-:W-:Y:S02]  /*0490*/  FSETP.GEU.AND P5, PT, R5, 1.175494350822287508e-38, PT ;  /* 0x008000000500780b */ /* 0x000fe40003fae000 */
[----:B------:R-:W-:-:S02]  /*04a0*/  FSEL R8, R9, 1, P4 ;  /* 0x3f80000009087808 */ /* 0x000fc40002000000 */
[----:B------:R-:W-:-:S03]  /*04b0*/  FSETP.NAN.AND P0, PT, R2, R2, PT ;  /* 0x000000020200720b */ /* 0x000fc60003f08000 */
[----:B------:R-:W-:Y:S01]  /*04c0*/  @P4 FMUL R5, R5, 0.25 ;  /* 0x3e80000005054820 */ /* 0x000fe20000400000 */
[C---:B------:R-:W-:Y:S02]  /*04d0*/  FSETP.GEU.AND P4, PT, R16.reuse, 1.175494350822287508e-38, PT ;  /* 0x008000001000780b */ /* 0x040fe40003f8e000 */
[----:B------:R-:W-:Y:S01]  /*04e0*/  FSEL R9, R9, 1, P6 ;  /* 0x3f80000009097808 */ /* 0x000fe20003000000 */
[----:B------:R-:W-:Y:S01]  /*04f0*/  @P6 FMUL R16, R16, 0.25 ;  /* 0x3e80000010106820 */ /* 0x000fe20000400000 */
[----:B------:R-:W-:-:S05]  /*0500*/  FSETP.GEU.AND P6, PT, R6, R2, PT ;  /* 0x000000020600720b */ /* 0x000fca0003fce000 */
[----:B------:R-:W-:-:S04]  /*0510*/  @!P0 FSEL R2, R2, R6, !P6 ;  /* 0x0000000602028208 */ /* 0x000fc80007000000 */
[----:B------:R-:W-:Y:S01]  /*0520*/  @!P4 FMUL R16, R16, 16777216 ;  /* 0x4b8000001010c820 */ /* 0x000fe20000400000 */
[----:B------:R-:W-:Y:S01]  /*0530*/  @!P4 FMUL R9, R9, 16777216 ;  /* 0x4b8000000909c820 */ /* 0x000fe20000400000 */
[----:B------:R-:W-:Y:S02]  /*0540*/  ISETP.NE.AND P0, PT, R14, RZ, PT ;  /* 0x000000ff0e00720c */ /* 0x000fe40003f05270 */
[----:B------:R-:W-:Y:S02]  /*0550*/  ISETP.NE.AND P4, PT, R15, RZ, PT ;  /* 0x000000ff0f00720c */ /* 0x000fe40003f85270 */
[----:B------:R-:W0:Y:S01]  /*0560*/  LDC.64 R14, c[0x0][0x218] ;  /* 0x00008600ff0e7b82 */ /* 0x000e220000000a00 */
[----:B------:R-:W-:Y:S01]  /*0570*/  CS2R R6, SRZ ;  /* 0x0000000000067805 */ /* 0x000fe2000001ff00 */
[----:B------:R-:W-:Y:S01]  /*0580*/  @!P5 FMUL R5, R5, 16777216 ;  /* 0x4b8000000505d820 */ /* 0x000fe20000400000 */
[----:B------:R-:W-:Y:S01]  /*0590*/  @!P5 FMUL R8, R8, 16777216 ;  /* 0x4b8000000808d820 */ /* 0x000fe20000400000 */
[----:B------:R-:W-:-:S02]  /*05a0*/  ISETP.NE.AND P5, PT, R10, RZ, PT ;  /* 0x000000ff0a00720c */ /* 0x000fc40003fa5270 */
[----:B------:R-:W-:Y:S02]  /*05b0*/  CS2R R12, SRZ ;  /* 0x00000000000c7805 */ /* 0x000fe4000001ff00 */
[----:B------:R-:W-:-:S04]  /*05c0*/  CS2R R10, SRZ ;  /* 0x00000000000a7805 */ /* 0x000fc8000001ff00 */
[----:B------:R-:W2:Y:S04]  /*05d0*/  @!P0 LDG.E.EL.64 R12, desc[UR4][R18.64] ;  /* 0x00000004120c8981 */ /* 0x000ea8000c2e1b00 */
[----:B------:R-:W2:Y:S01]  /*05e0*/  @!P0 LDG.E.EL.64 R10, desc[UR4][R20.64] ;  /* 0x00000004140a8981 */ /* 0x000ea2000c2e1b00 */
[----:B0-----:R-:W-:-:S05]  /*05f0*/  IMAD.WIDE R14, R4, 0x4, R14 ;  /* 0x00000004040e7825 */ /* 0x001fca00078e020e */
[----:B------:R0:W3:Y:S01]  /*0600*/  @!P0 LDG.E.EL.64 R6, desc[UR4][R14.64] ;  /* 0x000000040e068981 */ /* 0x0000e2000c2e1b00 */
[----:B------:R-:W1:Y:S08]  /*0610*/  MUFU.RCP R5, R5 ;  /* 0x0000000500057308 */ /* 0x000e700000001000 */
[----:B------:R-:W4:Y:S01]  /*0620*/  MUFU.RCP R16, R16 ;  /* 0x0000001000107308 */ /* 0x000f220000001000 */
[----:B0-----:R-:W0:Y:S01]  /*0630*/  LDC.64 R14, c[0x0][0x240] ;  /* 0x00009000ff0e7b82 */ /* 0x001e220000000a00 */
[----:B-1----:R-:W-:Y:S01]  /*0640*/  FMUL R17, R5, R8 ;  /* 0x0000000805117220 */ /* 0x002fe20000400000 */
[----:B----4-:R-:W-:Y:S01]  /*0650*/  FMUL R8, R16, R9 ;  /* 0x0000000910087220 */ /* 0x010fe20000400000 */
[----:B0-----:R-:W-:-:S04]  /*0660*/  IMAD.WIDE R14, R0, 0x4, R14 ;  /* 0x00000004000e7825 */ /* 0x001fc800078e020e */
[----:B---3--:R-:W-:Y:S01]  /*0670*/  FADD R7, R3, -R7 ;  /* 0x8000000703077221 */ /* 0x008fe20000000000 */
[----:B------:R-:W-:Y:S01]  /*0680*/  FADD R6, R2, -R6 ;  /* 0x8000000602067221 */ /* 0x000fe20000000000 */
[----:B------:R-:W-:Y:S02]  /*0690*/  SEL R2, RZ, 0x1, !P4 ;  /* 0x00000001ff027807 */ /* 0x000fe40006000000 */
[----:B------:R-:W-:Y:S02]  /*06a0*/  SEL R3, RZ, 0x1, !P5 ;  /* 0x00000001ff037807 */ /* 0x000fe40006800000 */
[----:B------:R-:W-:Y:S02]  /*06b0*/  SEL R4, R2, 0x2, P3 ;  /* 0x0000000202047807 */ /* 0x000fe40001800000 */
[----:B------:R-:W-:Y:S01]  /*06c0*/  SEL R3, R3, 0x2, P2 ;  /* 0x0000000203037807 */ /* 0x000fe20001000000 */
[----:B------:R-:W-:Y:S01]  /*06d0*/  FMUL R17, R6, R17 ;  /* 0x0000001106117220 */ /* 0x000fe20000400000 */
[----:B------:R-:W-:Y:S01]  /*06e0*/  FMUL R8, R7, R8 ;  /* 0x0000000807087220 */ /* 0x000fe20000400000 */
[----:B------:R-:W-:-:S02]  /*06f0*/  SEL R4, R4, 0x3, P6 ;  /* 0x0000000304047807 */ /* 0x000fc40003000000 */
[----:B------:R-:W-:Y:S02]  /*0700*/  SEL R5, R3, 0x3, P1 ;  /* 0x0000000303057807 */ /* 0x000fe40000800000 */
[----:B------:R-:W-:Y:S01]  /*0710*/  IADD3 R2, P2, R0, UR6, RZ ;  /* 0x0000000600027c10 */ /* 0x000fe2000ff5e0ff */
[----:B--2---:R-:W-:Y:S01]  /*0720*/  FFMA R10, R17, R12, R10 ;  /* 0x0000000c110a7223 */ /* 0x004fe2000000000a */
[----:B------:R-:W-:Y:S01]  /*0730*/  FFMA R8, R8, R13, R11 ;  /* 0x0000000d08087223 */ /* 0x000fe2000000000b */
[----:B------:R-:W-:Y:S01]  /*0740*/  IMAD R5, R5, 0x100, R4 ;  /* 0x0000010005057824 */ /* 0x000fe200078e0204 */
[----:B------:R-:W-:Y:S02]  /*0750*/  LEA.HI.X.SX32 R3, R0, UR7, 0x1, P2 ;  /* 0x0000000700037c11 */ /* 0x000fe400090f0eff */
[----:B------:R-:W-:Y:S02]  /*0760*/  FSETP.GEU.AND P1, PT, R10, RZ, PT ;  /* 0x000000ff0a00720b */ /* 0x000fe40003f2e000 */
[----:B------:R-:W-:Y:S01]  /*0770*/  FSETP.GEU.AND P2, PT, R8, RZ, PT ;  /* 0x000000ff0800720b */ /* 0x000fe20003f4e000 */
[----:B------:R0:W-:Y:S01]  /*0780*/  @!P0 STG.E.U16 desc[UR4][R2.64], R5 ;  /* 0x0000000502008986 */ /* 0x0001e2000c101504 */
[----:B------:R-:W-:-:S02]  /*0790*/  FSEL R10, R10, RZ, P1 ;  /* 0x000000ff0a0a7208 */ /* 0x000fc40000800000 */
[----:B------:R-:W-:Y:S01]  /*07a0*/  FSEL R11, R8, RZ, P2 ;  /* 0x000000ff080b7208 */ /* 0x000fe20001000000 */
[----:B0-----:R-:W-:Y:S08]  /*07b0*/  @P0 EXIT ;  /* 0x000000000000094d */ /* 0x001ff00003800000 */
[----:B------:R-:W-:Y:S01]  /*07c0*/  STG.E.64 desc[UR4][R14.64], R10 ;  /* 0x0000000a0e007986 */ /* 0x000fe2000c101b04 */
[----:B------:R-:W-:Y:S05]  /*07d0*/  EXIT ;  /* 0x000000000000794d */ /* 0x000fea0003800000 */
.L_x_0:
[----:B------:R-:W-:-:S00]  /*07e0*/  BRA `(.L_x_0) ;  /* 0xfffffffc00fc7947 */ /* 0x000fc0000383ffff */
[----:B------:R-:W-:-:S00]  /*07f0*/  NOP ;  /* 0x0000000000007918 */ /* 0x000fc00000000000 */
        /* <DEDUP_REMOVED lines=8> */
.L_x_1:


//--------------------- .nv.global.init           --------------------------
	.section	.nv.global.init,"aw",@progbits
.nv.global.init:
	.type		_$_str,@object
	.size		_$_str,(_$_str_$_2 - _$_str)
_$_str:
        /*0000*/ 	.byte	0x5f, 0x5f, 0x43, 0x55, 0x44, 0x41, 0x5f, 0x46, 0x54, 0x5a, 0x00
	.type		_$_str_$_2,@object
	.size		_$_str_$_2,(.L_1 - _$_str_$_2)
_$_str_$_2:
        /*000b*/ 	.byte	0x5f, 0x5f, 0x43, 0x55, 0x44, 0x41, 0x5f, 0x50, 0x52, 0x45, 0x43, 0x5f, 0x53, 0x51, 0x52, 0x54
        /*001b*/ 	.byte	0x00
.L_1:


//--------------------- .nv.constant0.triton_poi_fused__native_batch_norm_legit_no_training_max_pool2d_with_indices_relu_14 --------------------------
	.section	.nv.constant0.triton_poi_fused__native_batch_norm_legit_no_training_max_pool2d_with_indices_relu_14,"a",@progbits
	.sectionflags	@""
	.align	4
.nv.constant0.triton_poi_fused__native_batch_norm_legit_no_training_max_pool2d_with_indices_relu_14:
	.zero		588
